	.headerflags	@"EF_CUDA_TEXMODE_UNIFIED EF_CUDA_64BIT_ADDRESS EF_CUDA_ACCELERATORS EF_CUDA_SM90 EF_CUDA_VIRTUAL_SM(EF_CUDA_SM90)"
	.elftype	@"ET_EXEC"


//--------------------- .nv.info                  --------------------------
	.section	.nv.info,"",@"SHT_CUDA_INFO"
	.align	4


	//----- nvinfo : EIATTR_REGCOUNT
	.align		4
        /*0000*/ 	.byte	0x04, 0x2f
        /*0002*/ 	.short	(.L_1 - .L_0)
	.align		4
.L_0:
        /*0004*/ 	.word	index@(triton_poi_fused_convolution_2)
        /*0008*/ 	.word	0x0000000a


	//----- nvinfo : EIATTR_MIN_STACK_SIZE
	.align		4
.L_1:
        /*000c*/ 	.byte	0x04, 0x12
        /*000e*/ 	.short	(.L_3 - .L_2)
	.align		4
.L_2:
        /*0010*/ 	.word	index@(triton_poi_fused_convolution_2)
        /*0014*/ 	.word	0x00000000


	//----- nvinfo : EIATTR_FRAME_SIZE
	.align		4
.L_3:
        /*0018*/ 	.byte	0x04, 0x11
        /*001a*/ 	.short	(.L_5 - .L_4)
	.align		4
.L_4:
        /*001c*/ 	.word	index@(triton_poi_fused_convolution_2)
        /*0020*/ 	.word	0x00000000


	//----- nvinfo : EIATTR_MIN_STACK_SIZE
	.align		4
.L_5:
        /*0024*/ 	.byte	0x04, 0x12
        /*0026*/ 	.short	(.L_7 - .L_6)
	.align		4
.L_6:
        /*0028*/ 	.word	index@(triton_poi_fused_convolution_2)
        /*002c*/ 	.word	0x00000000
.L_7:


//--------------------- .nv.info.triton_poi_fused_convolution_2 --------------------------
	.section	.nv.info.triton_poi_fused_convolution_2,"",@"SHT_CUDA_INFO"
	.sectionflags	@""
	.align	4


	//----- nvinfo : EIATTR_CUDA_API_VERSION
	.align		4
        /*0000*/ 	.byte	0x04, 0x37
        /*0002*/ 	.short	(.L_9 - .L_8)
.L_8:
        /*0004*/ 	.word	0x0000007c


	//----- nvinfo : EIATTR_KPARAM_INFO
	.align		4
.L_9:
        /*0008*/ 	.byte	0x04, 0x17
        /*000a*/ 	.short	(.L_11 - .L_10)
.L_10:
        /*000c*/ 	.word	0x00000000
        /*0010*/ 	.short	0x0002
        /*0012*/ 	.short	0x0010
        /*0014*/ 	.byte	0x00, 0xf0, 0x11, 0x00


	//----- nvinfo : EIATTR_KPARAM_INFO
	.align		4
.L_11:
        /*0018*/ 	.byte	0x04, 0x17
        /*001a*/ 	.short	(.L_13 - .L_12)
.L_12:
        /*001c*/ 	.word	0x00000000
        /*0020*/ 	.short	0x0001
        /*0022*/ 	.short	0x0008
        /*0024*/ 	.byte	0x00, 0xf4, 0x21, 0x00


	//----- nvinfo : EIATTR_KPARAM_INFO
	.align		4
.L_13:
        /*0028*/ 	.byte	0x04, 0x17
        /*002a*/ 	.short	(.L_15 - .L_14)
.L_14:
        /*002c*/ 	.word	0x00000000
        /*0030*/ 	.short	0x0000
        /*0032*/ 	.short	0x0000
        /*0034*/ 	.byte	0x00, 0xf4, 0x21, 0x00


	//----- nvinfo : EIATTR_SPARSE_MMA_MASK
	.align		4
.L_15:
        /*0038*/ 	.byte	0x03, 0x50
        /*003a*/ 	.short	0x0000


	//----- nvinfo : EIATTR_MAXREG_COUNT
	.align		4
        /*003c*/ 	.byte	0x03, 0x1b
        /*003e*/ 	.short	0x00ff


	//----- nvinfo : EIATTR_EXIT_INSTR_OFFSETS
	.align		4
        /*0040*/ 	.byte	0x04, 0x1c
        /*0042*/ 	.short	(.L_17 - .L_16)


	//   ....[0]....
.L_16:
        /*0044*/ 	.word	0x000000e0


	//   ....[1]....
        /*0048*/ 	.word	0x00000100


	//----- nvinfo : EIATTR_REQNTID
	.align		4
.L_17:
        /*004c*/ 	.byte	0x04, 0x10
        /*004e*/ 	.short	(.L_19 - .L_18)
.L_18:
        /*0050*/ 	.word	0x00000080
        /*0054*/ 	.word	0x00000001
        /*0058*/ 	.word	0x00000001


	//----- nvinfo : EIATTR_CBANK_PARAM_SIZE
	.align		4
.L_19:
        /*005c*/ 	.byte	0x03, 0x19
        /*005e*/ 	.short	0x0014


	//----- nvinfo : EIATTR_PARAM_CBANK
	.align		4
        /*0060*/ 	.byte	0x04, 0x0a
        /*0062*/ 	.short	(.L_21 - .L_20)
	.align		4
.L_20:
        /*0064*/ 	.word	index@(.nv.constant0.triton_poi_fused_convolution_2)
        /*0068*/ 	.short	0x0210
        /*006a*/ 	.short	0x0014


	//----- nvinfo : EIATTR_SW_WAR
	.align		4
.L_21:
        /*006c*/ 	.byte	0x04, 0x36
        /*006e*/ 	.short	(.L_23 - .L_22)
.L_22:
        /*0070*/ 	.word	0x00000008
.L_23:


//--------------------- .nv.callgraph             --------------------------
	.section	.nv.callgraph,"",@"SHT_CUDA_CALLGRAPH"
	.align	4
	.sectionentsize	8
	.align		4
        /*0000*/ 	.word	0x00000000
	.align		4
        /*0004*/ 	.word	0xffffffff
	.align		4
        /*0008*/ 	.word	0x00000000
	.align		4
        /*000c*/ 	.word	0xfffffffe
	.align		4
        /*0010*/ 	.word	0x00000000
	.align		4
        /*0014*/ 	.word	0xfffffffd
	.align		4
        /*0018*/ 	.word	0x00000000
	.align		4
        /*001c*/ 	.word	0xfffffffc


//--------------------- .text.triton_poi_fused_convolution_2 --------------------------
	.section	.text.triton_poi_fused_convolution_2,"ax",@progbits
	.align	128
        .global         triton_poi_fused_convolution_2
        .type           triton_poi_fused_convolution_2,@function
        .size           triton_poi_fused_convolution_2,(.L_x_1 - triton_poi_fused_convolution_2)
        .other          triton_poi_fused_convolution_2,@"STO_CUDA_ENTRY STV_DEFAULT"
triton_poi_fused_convolution_2:
.text.triton_poi_fused_convolution_2:
[----:B------:R-:W0:Y:S02]  /*0000*/  LDC R1, c[0x0][0x28] ;  /* 0x00000a00ff017b82 */ /* 0x000e240000000800 */
[----:B------:R-:W1:Y:S01]  /*0010*/  S2R R0, SR_TID.X ;  /* 0x0000000000007919 */ /* 0x000e620000002100 */
[----:B------:R-:W2:Y:S01]  /*0020*/  LDC.64 R2, c[0x0][0x210] ;  /* 0x00008400ff027b82 */ /* 0x000ea20000000a00 */
[----:B------:R-:W-:Y:S01]  /*0030*/  ULDC.64 UR4, c[0x0][0x208] ;  /* 0x0000820000047ab9 */ /* 0x000fe20000000a00 */
[----:B------:R-:W3:Y:S06]  /*0040*/  S2R R7, SR_CTAID.X ;  /* 0x0000000000077919 */ /* 0x000eec0000002500 */
[----:B------:R-:W4:Y:S01]  /*0050*/  LDC.64 R4, c[0x0][0x218] ;  /* 0x00008600ff047b82 */ /* 0x000f220000000a00 */
[----:B-1----:R-:W-:Y:S01]  /*0060*/  LOP3.LUT R0, R0, 0x7f, RZ, 0xc0, !PT ;  /* 0x0000007f00007812 */ /* 0x002fe200078ec0ff */
[----:B----4-:R-:W4:Y:S03]  /*0070*/  LDG.E R5, desc[UR4][R4.64] ;  /* 0x0000000404057981 */ /* 0x010f26000c1e1900 */
[----:B---3--:R-:W-:Y:S01]  /*0080*/  LEA R7, R7, R0, 0x7 ;  /* 0x0000000007077211 */ /* 0x008fe200078e38ff */
[----:B------:R-:W-:-:S03]  /*0090*/  HFMA2.MMA R0, -RZ, RZ, 0, 0 ;  /* 0x00000000ff007435 */ /* 0x000fc600000001ff */
[C---:B------:R-:W-:Y:S01]  /*00a0*/  ISETP.GE.AND P0, PT, R7.reuse, 0x400, PT ;  /* 0x000004000700780c */ /* 0x040fe20003f06270 */
[----:B--2---:R-:W-:-:S12]  /*00b0*/  IMAD.WIDE R2, R7, 0x4, R2 ;  /* 0x0000000407027825 */ /* 0x004fd800078e0202 */
[----:B------:R-:W4:Y:S02]  /*00c0*/  @!P0 LDG.E R0, desc[UR4][R2.64] ;  /* 0x0000000402008981 */ /* 0x000f24000c1e1900 */
[----:B----4-:R-:W-:Y:S01]  /*00d0*/  FADD R7, R5, R0 ;  /* 0x0000000005077221 */ /* 0x010fe20000000000 */
[----:B------:R-:W-:Y:S06]  /*00e0*/  @P0 EXIT ;  /* 0x000000000000094d */ /* 0x000fec0003800000 */
[----:B------:R-:W-:Y:S01]  /*00f0*/  STG.E desc[UR4][R2.64], R7 ;  /* 0x0000000702007986 */ /* 0x000fe2000c101904 */
[----:B------:R-:W-:Y:S05]  /*0100*/  EXIT ;  /* 0x000000000000794d */ /* 0x000fea0003800000 */
.L_x_0:
[----:B------:R-:W-:-:S00]  /*0110*/  BRA `(.L_x_0) ;  /* 0xfffffffc00fc7947 */ /* 0x000fc0000383ffff */
[----:B------:R-:W-:-:S00]  /*0120*/  NOP ;  /* 0x0000000000007918 */ /* 0x000fc00000000000 */
        /* <DEDUP_REMOVED lines=13> */
.L_x_1:


//--------------------- .nv.constant0.triton_poi_fused_convolution_2 --------------------------
	.section	.nv.constant0.triton_poi_fused_convolution_2,"a",@progbits
	.sectionflags	@""
	.align	4
.nv.constant0.triton_poi_fused_convolution_2:
	.zero		548
